	.headerflags	@"EF_CUDA_TEXMODE_UNIFIED EF_CUDA_64BIT_ADDRESS EF_CUDA_ACCELERATORS EF_CUDA_SM90 EF_CUDA_VIRTUAL_SM(EF_CUDA_SM90)"
	.elftype	@"ET_EXEC"


//--------------------- .nv.info                  --------------------------
	.section	.nv.info,"",@"SHT_CUDA_INFO"
	.align	4


	//----- nvinfo : EIATTR_REGCOUNT
	.align		4
        /*0000*/ 	.byte	0x04, 0x2f
        /*0002*/ 	.short	(.L_1 - .L_0)
	.align		4
.L_0:
        /*0004*/ 	.word	index@(triton_poi_fused_clone_0)
        /*0008*/ 	.word	0x00000012


	//----- nvinfo : EIATTR_MIN_STACK_SIZE
	.align		4
.L_1:
        /*000c*/ 	.byte	0x04, 0x12
        /*000e*/ 	.short	(.L_3 - .L_2)
	.align		4
.L_2:
        /*0010*/ 	.word	index@(triton_poi_fused_clone_0)
        /*0014*/ 	.word	0x00000000


	//----- nvinfo : EIATTR_FRAME_SIZE
	.align		4
.L_3:
        /*0018*/ 	.byte	0x04, 0x11
        /*001a*/ 	.short	(.L_5 - .L_4)
	.align		4
.L_4:
        /*001c*/ 	.word	index@(triton_poi_fused_clone_0)
        /*0020*/ 	.word	0x00000000


	//----- nvinfo : EIATTR_MIN_STACK_SIZE
	.align		4
.L_5:
        /*0024*/ 	.byte	0x04, 0x12
        /*0026*/ 	.short	(.L_7 - .L_6)
	.align		4
.L_6:
        /*0028*/ 	.word	index@(triton_poi_fused_clone_0)
        /*002c*/ 	.word	0x00000000
.L_7:


//--------------------- .nv.info.triton_poi_fused_clone_0 --------------------------
	.section	.nv.info.triton_poi_fused_clone_0,"",@"SHT_CUDA_INFO"
	.sectionflags	@""
	.align	4


	//----- nvinfo : EIATTR_CUDA_API_VERSION
	.align		4
        /*0000*/ 	.byte	0x04, 0x37
        /*0002*/ 	.short	(.L_9 - .L_8)
.L_8:
        /*0004*/ 	.word	0x0000007c


	//----- nvinfo : EIATTR_KPARAM_INFO
	.align		4
.L_9:
        /*0008*/ 	.byte	0x04, 0x17
        /*000a*/ 	.short	(.L_11 - .L_10)
.L_10:
        /*000c*/ 	.word	0x00000000
        /*0010*/ 	.short	0x0006
        /*0012*/ 	.short	0x002c
        /*0014*/ 	.byte	0x00, 0xf0, 0x11, 0x00


	//----- nvinfo : EIATTR_KPARAM_INFO
	.align		4
.L_11:
        /*0018*/ 	.byte	0x04, 0x17
        /*001a*/ 	.short	(.L_13 - .L_12)
.L_12:
        /*001c*/ 	.word	0x00000000
        /*0020*/ 	.short	0x0005
        /*0022*/ 	.short	0x0028
        /*0024*/ 	.byte	0x00, 0xf0, 0x11, 0x00


	//----- nvinfo : EIATTR_KPARAM_INFO
	.align		4
.L_13:
        /*0028*/ 	.byte	0x04, 0x17
        /*002a*/ 	.short	(.L_15 - .L_14)
.L_14:
        /*002c*/ 	.word	0x00000000
        /*0030*/ 	.short	0x0004
        /*0032*/ 	.short	0x0020
        /*0034*/ 	.byte	0x00, 0xf4, 0x21, 0x00


	//----- nvinfo : EIATTR_KPARAM_INFO
	.align		4
.L_15:
        /*0038*/ 	.byte	0x04, 0x17
        /*003a*/ 	.short	(.L_17 - .L_16)
.L_16:
        /*003c*/ 	.word	0x00000000
        /*0040*/ 	.short	0x0003
        /*0042*/ 	.short	0x0018
        /*0044*/ 	.byte	0x00, 0xf4, 0x21, 0x00


	//----- nvinfo : EIATTR_KPARAM_INFO
	.align		4
.L_17:
        /*0048*/ 	.byte	0x04, 0x17
        /*004a*/ 	.short	(.L_19 - .L_18)
.L_18:
        /*004c*/ 	.word	0x00000000
        /*0050*/ 	.short	0x0002
        /*0052*/ 	.short	0x0010
        /*0054*/ 	.byte	0x00, 0xf4, 0x21, 0x00


	//----- nvinfo : EIATTR_KPARAM_INFO
	.align		4
.L_19:
        /*0058*/ 	.byte	0x04, 0x17
        /*005a*/ 	.short	(.L_21 - .L_20)
.L_20:
        /*005c*/ 	.word	0x00000000
        /*0060*/ 	.short	0x0001
        /*0062*/ 	.short	0x0008
        /*0064*/ 	.byte	0x00, 0xf4, 0x21, 0x00


	//----- nvinfo : EIATTR_KPARAM_INFO
	.align		4
.L_21:
        /*0068*/ 	.byte	0x04, 0x17
        /*006a*/ 	.short	(.L_23 - .L_22)
.L_22:
        /*006c*/ 	.word	0x00000000
        /*0070*/ 	.short	0x0000
        /*0072*/ 	.short	0x0000
        /*0074*/ 	.byte	0x00, 0xf4, 0x21, 0x00


	//----- nvinfo : EIATTR_SPARSE_MMA_MASK
	.align		4
.L_23:
        /*0078*/ 	.byte	0x03, 0x50
        /*007a*/ 	.short	0x0000


	//----- nvinfo : EIATTR_MAXREG_COUNT
	.align		4
        /*007c*/ 	.byte	0x03, 0x1b
        /*007e*/ 	.short	0x00ff


	//----- nvinfo : EIATTR_EXIT_INSTR_OFFSETS
	.align		4
        /*0080*/ 	.byte	0x04, 0x1c
        /*0082*/ 	.short	(.L_25 - .L_24)


	//   ....[0]....
.L_24:
        /*0084*/ 	.word	0x00000470


	//   ....[1]....
        /*0088*/ 	.word	0x00000490


	//----- nvinfo : EIATTR_REQNTID
	.align		4
.L_25:
        /*008c*/ 	.byte	0x04, 0x10
        /*008e*/ 	.short	(.L_27 - .L_26)
.L_26:
        /*0090*/ 	.word	0x00000020
        /*0094*/ 	.word	0x00000001
        /*0098*/ 	.word	0x00000001


	//----- nvinfo : EIATTR_CBANK_PARAM_SIZE
	.align		4
.L_27:
        /*009c*/ 	.byte	0x03, 0x19
        /*009e*/ 	.short	0x0030


	//----- nvinfo : EIATTR_PARAM_CBANK
	.align		4
        /*00a0*/ 	.byte	0x04, 0x0a
        /*00a2*/ 	.short	(.L_29 - .L_28)
	.align		4
.L_28:
        /*00a4*/ 	.word	index@(.nv.constant0.triton_poi_fused_clone_0)
        /*00a8*/ 	.short	0x0210
        /*00aa*/ 	.short	0x0030


	//----- nvinfo : EIATTR_SW_WAR
	.align		4
.L_29:
        /*00ac*/ 	.byte	0x04, 0x36
        /*00ae*/ 	.short	(.L_31 - .L_30)
.L_30:
        /*00b0*/ 	.word	0x00000008
.L_31:


//--------------------- .nv.callgraph             --------------------------
	.section	.nv.callgraph,"",@"SHT_CUDA_CALLGRAPH"
	.align	4
	.sectionentsize	8
	.align		4
        /*0000*/ 	.word	0x00000000
	.align		4
        /*0004*/ 	.word	0xffffffff
	.align		4
        /*0008*/ 	.word	0x00000000
	.align		4
        /*000c*/ 	.word	0xfffffffe
	.align		4
        /*0010*/ 	.word	0x00000000
	.align		4
        /*0014*/ 	.word	0xfffffffd
	.align		4
        /*0018*/ 	.word	0x00000000
	.align		4
        /*001c*/ 	.word	0xfffffffc


//--------------------- .text.triton_poi_fused_clone_0 --------------------------
	.section	.text.triton_poi_fused_clone_0,"ax",@progbits
	.sectionflags	@"SHF_BARRIERS=1"
	.align	128
        .global         triton_poi_fused_clone_0
        .type           triton_poi_fused_clone_0,@function
        .size           triton_poi_fused_clone_0,(.L_x_1 - triton_poi_fused_clone_0)
        .other          triton_poi_fused_clone_0,@"STO_CUDA_ENTRY STV_DEFAULT"
triton_poi_fused_clone_0:
.text.triton_poi_fused_clone_0:
[----:B------:R-:W0:Y:S02]  /*0000*/  LDC R1, c[0x0][0x28] ;  /* 0x00000a00ff017b82 */ /* 0x000e240000000800 */
[----:B------:R-:W1:Y:S01]  /*0010*/  S2R R0, SR_CTAID.Y ;  /* 0x0000000000007919 */ /* 0x000e620000002600 */
[----:B------:R-:W2:Y:S01]  /*0020*/  LDC.64 R2, c[0x0][0x210] ;  /* 0x00008400ff027b82 */ /* 0x000ea20000000a00 */
[----:B------:R-:W-:Y:S01]  /*0030*/  ULDC.64 UR6, c[0x0][0x208] ;  /* 0x0000820000067ab9 */ /* 0x000fe20000000a00 */
[----:B------:R-:W3:Y:S01]  /*0040*/  S2R R13, SR_TID.X ;  /* 0x00000000000d7919 */ /* 0x000ee20000002100 */
[----:B------:R-:W4:Y:S01]  /*0050*/  S2R R6, SR_CTAID.X ;  /* 0x0000000000067919 */ /* 0x000f220000002500 */
[----:B-1----:R-:W-:Y:S01]  /*0060*/  IMAD.SHL.U32 R0, R0, 0x8, RZ ;  /* 0x0000000800007824 */ /* 0x002fe200078e00ff */
[----:B---3--:R-:W-:-:S04]  /*0070*/  SHF.R.U32.HI R9, RZ, 0x3, R13 ;  /* 0x00000003ff097819 */ /* 0x008fc8000001160d */
[----:B------:R-:W-:Y:S01]  /*0080*/  LOP3.LUT R4, R0, 0x7, R13, 0xf8, !PT ;  /* 0x0000000700047812 */ /* 0x000fe200078ef80d */
[----:B----4-:R-:W-:Y:S01]  /*0090*/  IMAD.SHL.U32 R6, R6, 0x4, RZ ;  /* 0x0000000406067824 */ /* 0x010fe200078e00ff */
[----:B------:R-:W-:Y:S02]  /*00a0*/  SGXT.U32 R9, R9, 0x2 ;  /* 0x000000020909781a */ /* 0x000fe40000000000 */
[----:B------:R-:W-:-:S04]  /*00b0*/  SHF.R.S32.HI R5, RZ, 0x1f, R4 ;  /* 0x0000001fff057819 */ /* 0x000fc80000011404 */
[----:B------:R-:W-:Y:S02]  /*00c0*/  LEA.HI R7, R5, R4, RZ, 0x2 ;  /* 0x0000000405077211 */ /* 0x000fe400078f10ff */
[----:B------:R-:W-:Y:S02]  /*00d0*/  LOP3.LUT R5, R6, R9, RZ, 0xfc, !PT ;  /* 0x0000000906057212 */ /* 0x000fe400078efcff */
[C---:B------:R-:W-:Y:S01]  /*00e0*/  LOP3.LUT R11, R7.reuse, 0xfffffffc, RZ, 0xc0, !PT ;  /* 0xfffffffc070b7812 */ /* 0x040fe200078ec0ff */
[----:B------:R-:W-:Y:S01]  /*00f0*/  IMAD.SHL.U32 R7, R7, 0x4, RZ ;  /* 0x0000000407077824 */ /* 0x000fe200078e00ff */
[----:B------:R-:W-:-:S03]  /*0100*/  ISETP.GE.AND P0, PT, R5, 0x4, PT ;  /* 0x000000040500780c */ /* 0x000fc60003f06270 */
[C---:B------:R-:W-:Y:S01]  /*0110*/  IMAD.IADD R8, R4.reuse, 0x1, -R11 ;  /* 0x0000000104087824 */ /* 0x040fe200078e0a0b */
[----:B------:R-:W-:Y:S02]  /*0120*/  LOP3.LUT R7, R7, 0xfffffff0, RZ, 0xc0, !PT ;  /* 0xfffffff007077812 */ /* 0x000fe400078ec0ff */
[----:B------:R-:W-:Y:S01]  /*0130*/  ISETP.LT.AND P0, PT, R4, 0x10, !P0 ;  /* 0x000000100400780c */ /* 0x000fe20004701270 */
[----:B------:R-:W-:Y:S01]  /*0140*/  IMAD R8, R5, 0x4, R8 ;  /* 0x0000000405087824 */ /* 0x000fe200078e0208 */
[----:B------:R-:W1:Y:S03]  /*0150*/  S2UR UR5, SR_CgaCtaId ;  /* 0x00000000000579c3 */ /* 0x000e660000008800 */
[----:B------:R-:W-:Y:S02]  /*0160*/  IMAD.IADD R7, R8, 0x1, R7 ;  /* 0x0000000108077824 */ /* 0x000fe400078e0207 */
[----:B------:R-:W-:-:S02]  /*0170*/  IMAD.MOV.U32 R8, RZ, RZ, RZ ;  /* 0x000000ffff087224 */ /* 0x000fc400078e00ff */
[----:B--2---:R-:W-:Y:S01]  /*0180*/  IMAD.WIDE R2, R7, 0x4, R2 ;  /* 0x0000000407027825 */ /* 0x004fe200078e0202 */
[----:B------:R-:W-:Y:S01]  /*0190*/  UMOV UR4, 0x400 ;  /* 0x0000040000047882 */ /* 0x000fe20000000000 */
[----:B------:R-:W2:Y:S03]  /*01a0*/  LDC.64 R4, c[0x0][0x220] ;  /* 0x00008800ff047b82 */ /* 0x000ea60000000a00 */
[----:B------:R3:W4:Y:S01]  /*01b0*/  @P0 LDG.E.EL R8, desc[UR6][R2.64] ;  /* 0x0000000602080981 */ /* 0x000722000c2e1900 */
[----:B------:R-:W-:Y:S01]  /*01c0*/  IMAD.SHL.U32 R10, R13, 0x4, RZ ;  /* 0x000000040d0a7824 */ /* 0x000fe200078e00ff */
[----:B------:R-:W-:Y:S02]  /*01d0*/  SHF.R.U32.HI R7, RZ, 0x2, R13 ;  /* 0x00000002ff077819 */ /* 0x000fe4000001160d */
[----:B------:R-:W-:Y:S02]  /*01e0*/  CS2R R14, SRZ ;  /* 0x00000000000e7805 */ /* 0x000fe4000001ff00 */
[----:B------:R-:W-:-:S02]  /*01f0*/  LOP3.LUT R11, R6, 0x3, R13, 0xf8, !PT ;  /* 0x00000003060b7812 */ /* 0x000fc400078ef80d */
[----:B------:R-:W-:Y:S02]  /*0200*/  SGXT.U32 R7, R7, 0x3 ;  /* 0x000000030707781a */ /* 0x000fe40000000000 */
[----:B------:R-:W-:Y:S02]  /*0210*/  ISETP.GE.AND P0, PT, R11, 0x4, PT ;  /* 0x000000040b00780c */ /* 0x000fe40003f06270 */
[----:B---3--:R-:W-:Y:S01]  /*0220*/  LOP3.LUT R2, R10, 0x1c, RZ, 0xc0, !PT ;  /* 0x0000001c0a027812 */ /* 0x008fe200078ec0ff */
[----:B-1----:R-:W-:Y:S01]  /*0230*/  UPRMT UR4, UR5, 0x654, UR4 ;  /* 0x0000065405047896 */ /* 0x002fe20008000004 */
[----:B------:R-:W-:Y:S02]  /*0240*/  LOP3.LUT R0, R0, R7, RZ, 0xfc, !PT ;  /* 0x0000000700007212 */ /* 0x000fe400078efcff */
[C---:B------:R-:W-:Y:S02]  /*0250*/  LOP3.LUT R9, R2.reuse, R9, RZ, 0xfc, !PT ;  /* 0x0000000902097212 */ /* 0x040fe400078efcff */
[----:B------:R-:W-:Y:S01]  /*0260*/  SHF.R.S32.HI R7, RZ, 0x1f, R0 ;  /* 0x0000001fff077819 */ /* 0x000fe20000011400 */
[----:B------:R-:W-:Y:S01]  /*0270*/  VIADD R2, R2, UR4 ;  /* 0x0000000402027c36 */ /* 0x000fe20008000000 */
[----:B------:R-:W-:-:S02]  /*0280*/  ISETP.LT.AND P0, PT, R0, 0x10, !P0 ;  /* 0x000000100000780c */ /* 0x000fc40004701270 */
[----:B------:R-:W-:Y:S01]  /*0290*/  LEA.HI R7, R7, R0, RZ, 0x2 ;  /* 0x0000000007077211 */ /* 0x000fe200078f10ff */
[----:B------:R-:W-:Y:S02]  /*02a0*/  IMAD R9, R9, 0x4, R2 ;  /* 0x0000000409097824 */ /* 0x000fe400078e0202 */
[----:B------:R-:W1:Y:S01]  /*02b0*/  LDC.64 R2, c[0x0][0x218] ;  /* 0x00008600ff027b82 */ /* 0x000e620000000a00 */
[----:B------:R-:W-:-:S05]  /*02c0*/  LOP3.LUT R10, R7, 0xfffffffc, RZ, 0xc0, !PT ;  /* 0xfffffffc070a7812 */ /* 0x000fca00078ec0ff */
[----:B------:R-:W-:-:S04]  /*02d0*/  IMAD.IADD R7, R11, 0x1, R10 ;  /* 0x000000010b077824 */ /* 0x000fc800078e020a */
[----:B--2---:R-:W-:-:S04]  /*02e0*/  IMAD.WIDE R4, R7, 0x4, R4 ;  /* 0x0000000407047825 */ /* 0x004fc800078e0204 */
[----:B-1----:R-:W-:Y:S01]  /*02f0*/  IMAD.WIDE R2, R7, 0x4, R2 ;  /* 0x0000000407027825 */ /* 0x002fe200078e0202 */
[----:B----4-:R1:W-:Y:S01]  /*0300*/  STS [R9], R8 ;  /* 0x0000000809007388 */ /* 0x0103e20000000800 */
[----:B------:R-:W-:Y:S01]  /*0310*/  BAR.SYNC.DEFER_BLOCKING 0x0 ;  /* 0x0000000000007b1d */ /* 0x000fe20000010000 */
[C---:B------:R-:W-:Y:S02]  /*0320*/  LOP3.LUT R7, R13.reuse, 0x1c, RZ, 0xc0, !PT ;  /* 0x0000001c0d077812 */ /* 0x040fe400078ec0ff */
[----:B------:R-:W-:-:S05]  /*0330*/  LOP3.LUT R6, R13, 0x1f, RZ, 0xc0, !PT ;  /* 0x0000001f0d067812 */ /* 0x000fca00078ec0ff */
[----:B-1----:R-:W1:Y:S01]  /*0340*/  LDC.64 R8, c[0x0][0x228] ;  /* 0x00008a00ff087b82 */ /* 0x002e620000000a00 */
[----:B------:R2:W3:Y:S04]  /*0350*/  @P0 LDG.E.EL R14, desc[UR6][R4.64] ;  /* 0x00000006040e0981 */ /* 0x0004e8000c2e1900 */
[----:B------:R1:W4:Y:S01]  /*0360*/  @P0 LDG.E.EL R15, desc[UR6][R2.64] ;  /* 0x00000006020f0981 */ /* 0x000322000c2e1900 */
[----:B------:R-:W-:Y:S02]  /*0370*/  VIADD R7, R7, UR4 ;  /* 0x0000000407077c36 */ /* 0x000fe40008000000 */
[----:B------:R-:W-:Y:S02]  /*0380*/  IMAD.IADD R13, R0, 0x1, -R10 ;  /* 0x00000001000d7824 */ /* 0x000fe400078e0a0a */
[----:B------:R-:W-:Y:S01]  /*0390*/  IMAD R12, R6, 0x4, R7 ;  /* 0x00000004060c7824 */ /* 0x000fe200078e0207 */
[----:B--2---:R-:W2:Y:S01]  /*03a0*/  LDC.64 R4, c[0x0][0x230] ;  /* 0x00008c00ff047b82 */ /* 0x004ea20000000a00 */
[----:B------:R-:W-:-:S04]  /*03b0*/  IMAD R11, R0, 0x4, R11 ;  /* 0x00000004000b7824 */ /* 0x000fc800078e020b */
[----:B------:R-:W4:Y:S01]  /*03c0*/  LDS R12, [R12] ;  /* 0x000000000c0c7984 */ /* 0x000f220000000800 */
[----:B-1----:R-:W-:-:S04]  /*03d0*/  IMAD.WIDE R2, R11, 0x4, R8 ;  /* 0x000000040b027825 */ /* 0x002fc800078e0208 */
[----:B--2---:R-:W-:Y:S01]  /*03e0*/  IMAD.WIDE R4, R11, 0x4, R4 ;  /* 0x000000040b047825 */ /* 0x004fe200078e0204 */
[----:B---3--:R-:W1:Y:S02]  /*03f0*/  F2I.S64.TRUNC R6, R14 ;  /* 0x0000000e00067311 */ /* 0x008e64000020d900 */
[----:B-1----:R-:W-:Y:S02]  /*0400*/  ISETP.NE.U32.AND P1, PT, R6, R13, PT ;  /* 0x0000000d0600720c */ /* 0x002fe40003f25070 */
[----:B------:R-:W-:-:S04]  /*0410*/  SHF.R.S32.HI R13, RZ, 0x1f, R13 ;  /* 0x0000001fff0d7819 */ /* 0x000fc8000001140d */
[----:B------:R-:W-:Y:S01]  /*0420*/  ISETP.NE.AND.EX P1, PT, R7, R13, PT, P1 ;  /* 0x0000000d0700720c */ /* 0x000fe20003f25310 */
[----:B----4-:R-:W-:-:S03]  /*0430*/  FMUL R7, R12, R15 ;  /* 0x0000000f0c077220 */ /* 0x010fc60000400000 */
[----:B------:R-:W-:Y:S02]  /*0440*/  FSEL R0, RZ, 1, P1 ;  /* 0x3f800000ff007808 */ /* 0x000fe40000800000 */
[----:B------:R1:W-:Y:S03]  /*0450*/  @P0 STG.E desc[UR6][R2.64], R7 ;  /* 0x0000000702000986 */ /* 0x0003e6000c101906 */
[----:B------:R-:W-:Y:S01]  /*0460*/  FMUL R15, R0, R15 ;  /* 0x0000000f000f7220 */ /* 0x000fe20000400000 */
[----:B------:R-:W-:Y:S06]  /*0470*/  @!P0 EXIT ;  /* 0x000000000000894d */ /* 0x000fec0003800000 */
[----:B------:R-:W-:Y:S01]  /*0480*/  STG.E desc[UR6][R4.64], R15 ;  /* 0x0000000f04007986 */ /* 0x000fe2000c101906 */
[----:B------:R-:W-:Y:S05]  /*0490*/  EXIT ;  /* 0x000000000000794d */ /* 0x000fea0003800000 */
.L_x_0:
[----:B------:R-:W-:-:S00]  /*04a0*/  BRA `(.L_x_0) ;  /* 0xfffffffc00fc7947 */ /* 0x000fc0000383ffff */
[----:B------:R-:W-:-:S00]  /*04b0*/  NOP ;  /* 0x0000000000007918 */ /* 0x000fc00000000000 */
        /* <DEDUP_REMOVED lines=12> */
.L_x_1:


//--------------------- .nv.shared.triton_poi_fused_clone_0 --------------------------
	.section	.nv.shared.triton_poi_fused_clone_0,"aw",@nobits
	.sectionflags	@""
	.align	16
	.zero		1024


//--------------------- .nv.constant0.triton_poi_fused_clone_0 --------------------------
	.section	.nv.constant0.triton_poi_fused_clone_0,"a",@progbits
	.sectionflags	@""
	.align	4
.nv.constant0.triton_poi_fused_clone_0:
	.zero		576
